//
// Generated by NVIDIA NVVM Compiler
//
// Compiler Build ID: CL-36424714
// Cuda compilation tools, release 13.0, V13.0.88
// Based on NVVM 20.0.0
//

.version 9.0
.target sm_100
.address_size 64

	// .globl	_Z11CudaComputeP8SubBlockPfS1_iiiiS1_

.visible .entry _Z11CudaComputeP8SubBlockPfS1_iiiiS1_(
	.param .u64 .ptr .align 1 _Z11CudaComputeP8SubBlockPfS1_iiiiS1__param_0,
	.param .u64 .ptr .align 1 _Z11CudaComputeP8SubBlockPfS1_iiiiS1__param_1,
	.param .u64 .ptr .align 1 _Z11CudaComputeP8SubBlockPfS1_iiiiS1__param_2,
	.param .u32 _Z11CudaComputeP8SubBlockPfS1_iiiiS1__param_3,
	.param .u32 _Z11CudaComputeP8SubBlockPfS1_iiiiS1__param_4,
	.param .u32 _Z11CudaComputeP8SubBlockPfS1_iiiiS1__param_5,
	.param .u32 _Z11CudaComputeP8SubBlockPfS1_iiiiS1__param_6,
	.param .u64 .ptr .align 1 _Z11CudaComputeP8SubBlockPfS1_iiiiS1__param_7
)
{


	ret;

}
	// .globl	_Z16CudaMergeResultsP8SubBlockPfS1_iiiiS1_
.visible .entry _Z16CudaMergeResultsP8SubBlockPfS1_iiiiS1_(
	.param .u64 .ptr .align 1 _Z16CudaMergeResultsP8SubBlockPfS1_iiiiS1__param_0,
	.param .u64 .ptr .align 1 _Z16CudaMergeResultsP8SubBlockPfS1_iiiiS1__param_1,
	.param .u64 .ptr .align 1 _Z16CudaMergeResultsP8SubBlockPfS1_iiiiS1__param_2,
	.param .u32 _Z16CudaMergeResultsP8SubBlockPfS1_iiiiS1__param_3,
	.param .u32 _Z16CudaMergeResultsP8SubBlockPfS1_iiiiS1__param_4,
	.param .u32 _Z16CudaMergeResultsP8SubBlockPfS1_iiiiS1__param_5,
	.param .u32 _Z16CudaMergeResultsP8SubBlockPfS1_iiiiS1__param_6,
	.param .u64 .ptr .align 1 _Z16CudaMergeResultsP8SubBlockPfS1_iiiiS1__param_7
)
{
	.reg .pred 	%p<12>;
	.reg .b32 	%r<48>;
	.reg .b32 	%f<46>;
	.reg .b64 	%rd<73>;

	ld.param.u64 	%rd12, [_Z16CudaMergeResultsP8SubBlockPfS1_iiiiS1__param_0];
	ld.param.u64 	%rd13, [_Z16CudaMergeResultsP8SubBlockPfS1_iiiiS1__param_2];
	ld.param.u32 	%r17, [_Z16CudaMergeResultsP8SubBlockPfS1_iiiiS1__param_3];
	ld.param.u32 	%r18, [_Z16CudaMergeResultsP8SubBlockPfS1_iiiiS1__param_4];
	ld.param.u64 	%rd14, [_Z16CudaMergeResultsP8SubBlockPfS1_iiiiS1__param_7];
	cvta.to.global.u64 	%rd1, %rd13;
	cvta.to.global.u64 	%rd2, %rd14;
	mov.u32 	%r19, %ctaid.x;
	mov.u32 	%r20, %tid.x;
	or.b32  	%r21, %r19, %r20;
	setp.ne.s32 	%p1, %r21, 0;
	min.s32 	%r22, %r17, %r18;
	setp.lt.s32 	%p2, %r22, 1;
	or.pred  	%p3, %p2, %p1;
	@%p3 bra 	$L__BB1_14;
	and.b32  	%r1, %r18, 7;
	add.s32 	%r2, %r1, -1;
	and.b32  	%r3, %r18, 3;
	and.b32  	%r4, %r18, 2147483640;
	and.b32  	%r5, %r18, 1;
	neg.s32 	%r6, %r4;
	add.s64 	%rd3, %rd2, 16;
	cvta.to.global.u64 	%rd4, %rd12;
	mov.b32 	%r43, 0;
$L__BB1_2:
	setp.lt.u32 	%p4, %r18, 8;
	mul.wide.u32 	%rd15, %r43, 48;
	add.s64 	%rd16, %rd4, %rd15;
	ld.global.u64 	%rd17, [%rd16+8];
	cvta.to.global.u64 	%rd5, %rd17;
	mul.lo.s32 	%r8, %r43, %r18;
	mov.b32 	%r46, 0;
	@%p4 bra 	$L__BB1_5;
	mul.wide.u32 	%rd18, %r8, 4;
	add.s64 	%rd72, %rd3, %rd18;
	add.s64 	%rd71, %rd5, 16;
	mov.u32 	%r44, %r6;
$L__BB1_4:
	.pragma "nounroll";
	ld.global.f32 	%f1, [%rd72+-16];
	ld.global.u32 	%r25, [%rd71+-16];
	mul.wide.s32 	%rd19, %r25, 4;
	add.s64 	%rd20, %rd1, %rd19;
	ld.global.f32 	%f2, [%rd20+-4];
	add.f32 	%f3, %f1, %f2;
	st.global.f32 	[%rd20+-4], %f3;
	ld.global.f32 	%f4, [%rd72+-12];
	ld.global.u32 	%r26, [%rd71+-12];
	mul.wide.s32 	%rd21, %r26, 4;
	add.s64 	%rd22, %rd1, %rd21;
	ld.global.f32 	%f5, [%rd22+-4];
	add.f32 	%f6, %f4, %f5;
	st.global.f32 	[%rd22+-4], %f6;
	ld.global.f32 	%f7, [%rd72+-8];
	ld.global.u32 	%r27, [%rd71+-8];
	mul.wide.s32 	%rd23, %r27, 4;
	add.s64 	%rd24, %rd1, %rd23;
	ld.global.f32 	%f8, [%rd24+-4];
	add.f32 	%f9, %f7, %f8;
	st.global.f32 	[%rd24+-4], %f9;
	ld.global.f32 	%f10, [%rd72+-4];
	ld.global.u32 	%r28, [%rd71+-4];
	mul.wide.s32 	%rd25, %r28, 4;
	add.s64 	%rd26, %rd1, %rd25;
	ld.global.f32 	%f11, [%rd26+-4];
	add.f32 	%f12, %f10, %f11;
	st.global.f32 	[%rd26+-4], %f12;
	ld.global.f32 	%f13, [%rd72];
	ld.global.u32 	%r29, [%rd71];
	mul.wide.s32 	%rd27, %r29, 4;
	add.s64 	%rd28, %rd1, %rd27;
	ld.global.f32 	%f14, [%rd28+-4];
	add.f32 	%f15, %f13, %f14;
	st.global.f32 	[%rd28+-4], %f15;
	ld.global.f32 	%f16, [%rd72+4];
	ld.global.u32 	%r30, [%rd71+4];
	mul.wide.s32 	%rd29, %r30, 4;
	add.s64 	%rd30, %rd1, %rd29;
	ld.global.f32 	%f17, [%rd30+-4];
	add.f32 	%f18, %f16, %f17;
	st.global.f32 	[%rd30+-4], %f18;
	ld.global.f32 	%f19, [%rd72+8];
	ld.global.u32 	%r31, [%rd71+8];
	mul.wide.s32 	%rd31, %r31, 4;
	add.s64 	%rd32, %rd1, %rd31;
	ld.global.f32 	%f20, [%rd32+-4];
	add.f32 	%f21, %f19, %f20;
	st.global.f32 	[%rd32+-4], %f21;
	ld.global.f32 	%f22, [%rd72+12];
	ld.global.u32 	%r32, [%rd71+12];
	mul.wide.s32 	%rd33, %r32, 4;
	add.s64 	%rd34, %rd1, %rd33;
	ld.global.f32 	%f23, [%rd34+-4];
	add.f32 	%f24, %f22, %f23;
	st.global.f32 	[%rd34+-4], %f24;
	add.s32 	%r44, %r44, 8;
	add.s64 	%rd72, %rd72, 32;
	add.s64 	%rd71, %rd71, 32;
	setp.ne.s32 	%p5, %r44, 0;
	mov.u32 	%r46, %r4;
	@%p5 bra 	$L__BB1_4;
$L__BB1_5:
	setp.eq.s32 	%p6, %r1, 0;
	@%p6 bra 	$L__BB1_13;
	setp.lt.u32 	%p7, %r2, 3;
	@%p7 bra 	$L__BB1_8;
	add.s32 	%r33, %r46, %r8;
	mul.wide.u32 	%rd35, %r33, 4;
	add.s64 	%rd36, %rd2, %rd35;
	ld.global.f32 	%f25, [%rd36];
	cvt.u64.u32 	%rd37, %r46;
	mul.wide.u32 	%rd38, %r46, 4;
	add.s64 	%rd39, %rd5, %rd38;
	ld.global.u32 	%r34, [%rd39];
	mul.wide.s32 	%rd40, %r34, 4;
	add.s64 	%rd41, %rd1, %rd40;
	ld.global.f32 	%f26, [%rd41+-4];
	add.f32 	%f27, %f25, %f26;
	st.global.f32 	[%rd41+-4], %f27;
	cvt.u64.u32 	%rd42, %r8;
	add.s64 	%rd43, %rd37, %rd42;
	shl.b64 	%rd44, %rd43, 2;
	add.s64 	%rd45, %rd2, %rd44;
	ld.global.f32 	%f28, [%rd45+4];
	ld.global.u32 	%r35, [%rd39+4];
	mul.wide.s32 	%rd46, %r35, 4;
	add.s64 	%rd47, %rd1, %rd46;
	ld.global.f32 	%f29, [%rd47+-4];
	add.f32 	%f30, %f28, %f29;
	st.global.f32 	[%rd47+-4], %f30;
	ld.global.f32 	%f31, [%rd45+8];
	ld.global.u32 	%r36, [%rd39+8];
	mul.wide.s32 	%rd48, %r36, 4;
	add.s64 	%rd49, %rd1, %rd48;
	ld.global.f32 	%f32, [%rd49+-4];
	add.f32 	%f33, %f31, %f32;
	st.global.f32 	[%rd49+-4], %f33;
	ld.global.f32 	%f34, [%rd45+12];
	ld.global.u32 	%r37, [%rd39+12];
	mul.wide.s32 	%rd50, %r37, 4;
	add.s64 	%rd51, %rd1, %rd50;
	ld.global.f32 	%f35, [%rd51+-4];
	add.f32 	%f36, %f34, %f35;
	st.global.f32 	[%rd51+-4], %f36;
	add.s32 	%r46, %r46, 4;
$L__BB1_8:
	setp.eq.s32 	%p8, %r3, 0;
	@%p8 bra 	$L__BB1_13;
	setp.eq.s32 	%p9, %r3, 1;
	@%p9 bra 	$L__BB1_11;
	add.s32 	%r38, %r46, %r8;
	mul.wide.u32 	%rd52, %r38, 4;
	add.s64 	%rd53, %rd2, %rd52;
	ld.global.f32 	%f37, [%rd53];
	cvt.u64.u32 	%rd54, %r46;
	mul.wide.u32 	%rd55, %r46, 4;
	add.s64 	%rd56, %rd5, %rd55;
	ld.global.u32 	%r39, [%rd56];
	mul.wide.s32 	%rd57, %r39, 4;
	add.s64 	%rd58, %rd1, %rd57;
	ld.global.f32 	%f38, [%rd58+-4];
	add.f32 	%f39, %f37, %f38;
	st.global.f32 	[%rd58+-4], %f39;
	cvt.u64.u32 	%rd59, %r8;
	add.s64 	%rd60, %rd54, %rd59;
	shl.b64 	%rd61, %rd60, 2;
	add.s64 	%rd62, %rd2, %rd61;
	ld.global.f32 	%f40, [%rd62+4];
	ld.global.u32 	%r40, [%rd56+4];
	mul.wide.s32 	%rd63, %r40, 4;
	add.s64 	%rd64, %rd1, %rd63;
	ld.global.f32 	%f41, [%rd64+-4];
	add.f32 	%f42, %f40, %f41;
	st.global.f32 	[%rd64+-4], %f42;
	add.s32 	%r46, %r46, 2;
$L__BB1_11:
	setp.eq.s32 	%p10, %r5, 0;
	@%p10 bra 	$L__BB1_13;
	add.s32 	%r41, %r46, %r8;
	mul.wide.u32 	%rd65, %r41, 4;
	add.s64 	%rd66, %rd2, %rd65;
	ld.global.f32 	%f43, [%rd66];
	mul.wide.u32 	%rd67, %r46, 4;
	add.s64 	%rd68, %rd5, %rd67;
	ld.global.u32 	%r42, [%rd68];
	mul.wide.s32 	%rd69, %r42, 4;
	add.s64 	%rd70, %rd1, %rd69;
	ld.global.f32 	%f44, [%rd70+-4];
	add.f32 	%f45, %f43, %f44;
	st.global.f32 	[%rd70+-4], %f45;
$L__BB1_13:
	add.s32 	%r43, %r43, 1;
	setp.ne.s32 	%p11, %r43, %r17;
	@%p11 bra 	$L__BB1_2;
$L__BB1_14:
	ret;

}
	// .globl	_Z9cudaDummyv
.visible .entry _Z9cudaDummyv()
{


	ret;

}


// ===== COMPILED SASS (sm_100) =====

	.target	sm_100

	.elftype	@"ET_EXEC"


//--------------------- .note.nv.tkinfo           --------------------------
	.section	.note.nv.tkinfo,"",@"SHT_NOTE"
	.sectionflags	@"SHF_NOTE_NV_TKINFO"
	.tkinfo
        /*0018*/ 	.word	0x00000002
        /*0030*/ 	.string	""
        /*0030*/ 	.string	"ptxas"
        /*0030*/ 	.string	"Cuda compilation tools, release 13.0, V13.0.88"
        /*0030*/ 	.string	"Build cuda_13.0.r13.0/compiler.36424714_0"
        /*0030*/ 	.string	"-arch sm_100 -m 64 "



//--------------------- .note.nv.cuinfo           --------------------------
	.section	.note.nv.cuinfo,"",@"SHT_NOTE"
	.sectionflags	@"SHF_NOTE_NV_CUINFO"
        /*0018*/ 	.short	0x0002
        /*001a*/ 	.short	0x0064
        /*001c*/ 	.short	0x0082
	.zero		2


//--------------------- .nv.info                  --------------------------
	.section	.nv.info,"",@"SHT_CUDA_INFO"
	.align	4


	//----- nvinfo : EIATTR_REGCOUNT
	.align		4
        /*0000*/ 	.byte	0x04, 0x2f
        /*0002*/ 	.short	(.L_1 - .L_0)
	.align		4
.L_0:
        /*0004*/ 	.word	index@(_Z11CudaComputeP8SubBlockPfS1_iiiiS1_)
        /*0008*/ 	.word	0x00000004


	//----- nvinfo : EIATTR_FRAME_SIZE
	.align		4
.L_1:
        /*000c*/ 	.byte	0x04, 0x11
        /*000e*/ 	.short	(.L_3 - .L_2)
	.align		4
.L_2:
        /*0010*/ 	.word	index@(_Z11CudaComputeP8SubBlockPfS1_iiiiS1_)
        /*0014*/ 	.word	0x00000000


	//----- nvinfo : EIATTR_REGCOUNT
	.align		4
.L_3:
        /*0018*/ 	.byte	0x04, 0x2f
        /*001a*/ 	.short	(.L_5 - .L_4)
	.align		4
.L_4:
        /*001c*/ 	.word	index@(_Z16CudaMergeResultsP8SubBlockPfS1_iiiiS1_)
        /*0020*/ 	.word	0x0000001c


	//----- nvinfo : EIATTR_FRAME_SIZE
	.align		4
.L_5:
        /*0024*/ 	.byte	0x04, 0x11
        /*0026*/ 	.short	(.L_7 - .L_6)
	.align		4
.L_6:
        /*0028*/ 	.word	index@(_Z16CudaMergeResultsP8SubBlockPfS1_iiiiS1_)
        /*002c*/ 	.word	0x00000000


	//----- nvinfo : EIATTR_REGCOUNT
	.align		4
.L_7:
        /*0030*/ 	.byte	0x04, 0x2f
        /*0032*/ 	.short	(.L_9 - .L_8)
	.align		4
.L_8:
        /*0034*/ 	.word	index@(_Z9cudaDummyv)
        /*0038*/ 	.word	0x00000004


	//----- nvinfo : EIATTR_FRAME_SIZE
	.align		4
.L_9:
        /*003c*/ 	.byte	0x04, 0x11
        /*003e*/ 	.short	(.L_11 - .L_10)
	.align		4
.L_10:
        /*0040*/ 	.word	index@(_Z9cudaDummyv)
        /*0044*/ 	.word	0x00000000


	//----- nvinfo : EIATTR_MIN_STACK_SIZE
	.align		4
.L_11:
        /*0048*/ 	.byte	0x04, 0x12
        /*004a*/ 	.short	(.L_13 - .L_12)
	.align		4
.L_12:
        /*004c*/ 	.word	index@(_Z9cudaDummyv)
        /*0050*/ 	.word	0x00000000


	//----- nvinfo : EIATTR_MIN_STACK_SIZE
	.align		4
.L_13:
        /*0054*/ 	.byte	0x04, 0x12
        /*0056*/ 	.short	(.L_15 - .L_14)
	.align		4
.L_14:
        /*0058*/ 	.word	index@(_Z16CudaMergeResultsP8SubBlockPfS1_iiiiS1_)
        /*005c*/ 	.word	0x00000000


	//----- nvinfo : EIATTR_MIN_STACK_SIZE
	.align		4
.L_15:
        /*0060*/ 	.byte	0x04, 0x12
        /*0062*/ 	.short	(.L_17 - .L_16)
	.align		4
.L_16:
        /*0064*/ 	.word	index@(_Z11CudaComputeP8SubBlockPfS1_iiiiS1_)
        /*0068*/ 	.word	0x00000000
.L_17:


//--------------------- .nv.compat                --------------------------
	.section	.nv.compat,"",@"SHT_CUDA_COMPAT_INFO"
	.align	4
        /*0000*/ 	.byte	0x02, 0x09, 0x00, 0x00, 0x02, 0x02, 0x01, 0x00, 0x02, 0x05, 0x05, 0x00, 0x03, 0x07, 0x01, 0x01
        /*0010*/ 	.byte	0x02, 0x03, 0x00, 0x00, 0x02, 0x06, 0x01, 0x00, 0x04, 0x0b, 0x08, 0x00, 0x09, 0x00, 0x00, 0x00
        /*0020*/ 	.byte	0x00, 0x00, 0x00, 0x00


//--------------------- .nv.info._Z9cudaDummyv    --------------------------
	.section	.nv.info._Z9cudaDummyv,"",@"SHT_CUDA_INFO"
	.sectionflags	@""
	.align	4


	//----- nvinfo : EIATTR_CUDA_API_VERSION
	.align		4
        /*0000*/ 	.byte	0x04, 0x37
        /*0002*/ 	.short	(.L_19 - .L_18)
.L_18:
        /*0004*/ 	.word	0x00000082


	//----- nvinfo : EIATTR_SPARSE_MMA_MASK
	.align		4
.L_19:
        /*0008*/ 	.byte	0x03, 0x50
        /*000a*/ 	.short	0x0000


	//----- nvinfo : EIATTR_MAXREG_COUNT
	.align		4
        /*000c*/ 	.byte	0x03, 0x1b
        /*000e*/ 	.short	0x00ff


	//----- nvinfo : EIATTR_MERCURY_ISA_VERSION
	.align		4
        /*0010*/ 	.byte	0x03, 0x5f
        /*0012*/ 	.short	0x0101


	//----- nvinfo : EIATTR_VRC_CTA_INIT_COUNT
	.align		4
        /*0014*/ 	.byte	0x02, 0x4a
	.zero		1
	.zero		1


	//----- nvinfo : EIATTR_EXIT_INSTR_OFFSETS
	.align		4
        /*0018*/ 	.byte	0x04, 0x1c
        /*001a*/ 	.short	(.L_21 - .L_20)


	//   ....[0]....
.L_20:
        /*001c*/ 	.word	0x00000010


	//----- nvinfo : EIATTR_SW_WAR
	.align		4
.L_21:
        /*0020*/ 	.byte	0x04, 0x36
        /*0022*/ 	.short	(.L_23 - .L_22)
.L_22:
        /*0024*/ 	.word	0x00000008
.L_23:


//--------------------- .nv.info._Z16CudaMergeResultsP8SubBlockPfS1_iiiiS1_ --------------------------
	.section	.nv.info._Z16CudaMergeResultsP8SubBlockPfS1_iiiiS1_,"",@"SHT_CUDA_INFO"
	.sectionflags	@""
	.align	4


	//----- nvinfo : EIATTR_CUDA_API_VERSION
	.align		4
        /*0000*/ 	.byte	0x04, 0x37
        /*0002*/ 	.short	(.L_25 - .L_24)
.L_24:
        /*0004*/ 	.word	0x00000082


	//----- nvinfo : EIATTR_KPARAM_INFO
	.align		4
.L_25:
        /*0008*/ 	.byte	0x04, 0x17
        /*000a*/ 	.short	(.L_27 - .L_26)
.L_26:
        /*000c*/ 	.word	0x00000000
        /*0010*/ 	.short	0x0007
        /*0012*/ 	.short	0x0028
        /*0014*/ 	.byte	0x00, 0xf5, 0x21, 0x00


	//----- nvinfo : EIATTR_KPARAM_INFO
	.align		4
.L_27:
        /*0018*/ 	.byte	0x04, 0x17
        /*001a*/ 	.short	(.L_29 - .L_28)
.L_28:
        /*001c*/ 	.word	0x00000000
        /*0020*/ 	.short	0x0006
        /*0022*/ 	.short	0x0024
        /*0024*/ 	.byte	0x00, 0xf0, 0x11, 0x00


	//----- nvinfo : EIATTR_KPARAM_INFO
	.align		4
.L_29:
        /*0028*/ 	.byte	0x04, 0x17
        /*002a*/ 	.short	(.L_31 - .L_30)
.L_30:
        /*002c*/ 	.word	0x00000000
        /*0030*/ 	.short	0x0005
        /*0032*/ 	.short	0x0020
        /*0034*/ 	.byte	0x00, 0xf0, 0x11, 0x00


	//----- nvinfo : EIATTR_KPARAM_INFO
	.align		4
.L_31:
        /*0038*/ 	.byte	0x04, 0x17
        /*003a*/ 	.short	(.L_33 - .L_32)
.L_32:
        /*003c*/ 	.word	0x00000000
        /*0040*/ 	.short	0x0004
        /*0042*/ 	.short	0x001c
        /*0044*/ 	.byte	0x00, 0xf0, 0x11, 0x00


	//----- nvinfo : EIATTR_KPARAM_INFO
	.align		4
.L_33:
        /*0048*/ 	.byte	0x04, 0x17
        /*004a*/ 	.short	(.L_35 - .L_34)
.L_34:
        /*004c*/ 	.word	0x00000000
        /*0050*/ 	.short	0x0003
        /*0052*/ 	.short	0x0018
        /*0054*/ 	.byte	0x00, 0xf0, 0x11, 0x00


	//----- nvinfo : EIATTR_KPARAM_INFO
	.align		4
.L_35:
        /*0058*/ 	.byte	0x04, 0x17
        /*005a*/ 	.short	(.L_37 - .L_36)
.L_36:
        /*005c*/ 	.word	0x00000000
        /*0060*/ 	.short	0x0002
        /*0062*/ 	.short	0x0010
        /*0064*/ 	.byte	0x00, 0xf5, 0x21, 0x00


	//----- nvinfo : EIATTR_KPARAM_INFO
	.align		4
.L_37:
        /*0068*/ 	.byte	0x04, 0x17
        /*006a*/ 	.short	(.L_39 - .L_38)
.L_38:
        /*006c*/ 	.word	0x00000000
        /*0070*/ 	.short	0x0001
        /*0072*/ 	.short	0x0008
        /*0074*/ 	.byte	0x00, 0xf5, 0x21, 0x00


	//----- nvinfo : EIATTR_KPARAM_INFO
	.align		4
.L_39:
        /*0078*/ 	.byte	0x04, 0x17
        /*007a*/ 	.short	(.L_41 - .L_40)
.L_40:
        /*007c*/ 	.word	0x00000000
        /*0080*/ 	.short	0x0000
        /*0082*/ 	.short	0x0000
        /*0084*/ 	.byte	0x00, 0xf5, 0x21, 0x00


	//----- nvinfo : EIATTR_SPARSE_MMA_MASK
	.align		4
.L_41:
        /*0088*/ 	.byte	0x03, 0x50
        /*008a*/ 	.short	0x0000


	//----- nvinfo : EIATTR_MAXREG_COUNT
	.align		4
        /*008c*/ 	.byte	0x03, 0x1b
        /*008e*/ 	.short	0x00ff


	//----- nvinfo : EIATTR_MERCURY_ISA_VERSION
	.align		4
        /*0090*/ 	.byte	0x03, 0x5f
        /*0092*/ 	.short	0x0101


	//----- nvinfo : EIATTR_VRC_CTA_INIT_COUNT
	.align		4
        /*0094*/ 	.byte	0x02, 0x4a
	.zero		1
	.zero		1


	//----- nvinfo : EIATTR_EXIT_INSTR_OFFSETS
	.align		4
        /*0098*/ 	.byte	0x04, 0x1c
        /*009a*/ 	.short	(.L_43 - .L_42)


	//   ....[0]....
.L_42:
        /*009c*/ 	.word	0x00000070


	//   ....[1]....
        /*00a0*/ 	.word	0x00000ab0


	//----- nvinfo : EIATTR_CBANK_PARAM_SIZE
	.align		4
.L_43:
        /*00a4*/ 	.byte	0x03, 0x19
        /*00a6*/ 	.short	0x0030


	//----- nvinfo : EIATTR_PARAM_CBANK
	.align		4
        /*00a8*/ 	.byte	0x04, 0x0a
        /*00aa*/ 	.short	(.L_45 - .L_44)
	.align		4
.L_44:
        /*00ac*/ 	.word	index@(.nv.constant0._Z16CudaMergeResultsP8SubBlockPfS1_iiiiS1_)
        /*00b0*/ 	.short	0x0380
        /*00b2*/ 	.short	0x0030


	//----- nvinfo : EIATTR_SW_WAR
	.align		4
.L_45:
        /*00b4*/ 	.byte	0x04, 0x36
        /*00b6*/ 	.short	(.L_47 - .L_46)
.L_46:
        /*00b8*/ 	.word	0x00000008
.L_47:


//--------------------- .nv.info._Z11CudaComputeP8SubBlockPfS1_iiiiS1_ --------------------------
	.section	.nv.info._Z11CudaComputeP8SubBlockPfS1_iiiiS1_,"",@"SHT_CUDA_INFO"
	.sectionflags	@""
	.align	4


	//----- nvinfo : EIATTR_CUDA_API_VERSION
	.align		4
        /*0000*/ 	.byte	0x04, 0x37
        /*0002*/ 	.short	(.L_49 - .L_48)
.L_48:
        /*0004*/ 	.word	0x00000082


	//----- nvinfo : EIATTR_KPARAM_INFO
	.align		4
.L_49:
        /*0008*/ 	.byte	0x04, 0x17
        /*000a*/ 	.short	(.L_51 - .L_50)
.L_50:
        /*000c*/ 	.word	0x00000000
        /*0010*/ 	.short	0x0007
        /*0012*/ 	.short	0x0028
        /*0014*/ 	.byte	0x00, 0xf5, 0x21, 0x00


	//----- nvinfo : EIATTR_KPARAM_INFO
	.align		4
.L_51:
        /*0018*/ 	.byte	0x04, 0x17
        /*001a*/ 	.short	(.L_53 - .L_52)
.L_52:
        /*001c*/ 	.word	0x00000000
        /*0020*/ 	.short	0x0006
        /*0022*/ 	.short	0x0024
        /*0024*/ 	.byte	0x00, 0xf0, 0x11, 0x00


	//----- nvinfo : EIATTR_KPARAM_INFO
	.align		4
.L_53:
        /*0028*/ 	.byte	0x04, 0x17
        /*002a*/ 	.short	(.L_55 - .L_54)
.L_54:
        /*002c*/ 	.word	0x00000000
        /*0030*/ 	.short	0x0005
        /*0032*/ 	.short	0x0020
        /*0034*/ 	.byte	0x00, 0xf0, 0x11, 0x00


	//----- nvinfo : EIATTR_KPARAM_INFO
	.align		4
.L_55:
        /*0038*/ 	.byte	0x04, 0x17
        /*003a*/ 	.short	(.L_57 - .L_56)
.L_56:
        /*003c*/ 	.word	0x00000000
        /*0040*/ 	.short	0x0004
        /*0042*/ 	.short	0x001c
        /*0044*/ 	.byte	0x00, 0xf0, 0x11, 0x00


	//----- nvinfo : EIATTR_KPARAM_INFO
	.align		4
.L_57:
        /*0048*/ 	.byte	0x04, 0x17
        /*004a*/ 	.short	(.L_59 - .L_58)
.L_58:
        /*004c*/ 	.word	0x00000000
        /*0050*/ 	.short	0x0003
        /*0052*/ 	.short	0x0018
        /*0054*/ 	.byte	0x00, 0xf0, 0x11, 0x00


	//----- nvinfo : EIATTR_KPARAM_INFO
	.align		4
.L_59:
        /*0058*/ 	.byte	0x04, 0x17
        /*005a*/ 	.short	(.L_61 - .L_60)
.L_60:
        /*005c*/ 	.word	0x00000000
        /*0060*/ 	.short	0x0002
        /*0062*/ 	.short	0x0010
        /*0064*/ 	.byte	0x00, 0xf5, 0x21, 0x00


	//----- nvinfo : EIATTR_KPARAM_INFO
	.align		4
.L_61:
        /*0068*/ 	.byte	0x04, 0x17
        /*006a*/ 	.short	(.L_63 - .L_62)
.L_62:
        /*006c*/ 	.word	0x00000000
        /*0070*/ 	.short	0x0001
        /*0072*/ 	.short	0x0008
        /*0074*/ 	.byte	0x00, 0xf5, 0x21, 0x00


	//----- nvinfo : EIATTR_KPARAM_INFO
	.align		4
.L_63:
        /*0078*/ 	.byte	0x04, 0x17
        /*007a*/ 	.short	(.L_65 - .L_64)
.L_64:
        /*007c*/ 	.word	0x00000000
        /*0080*/ 	.short	0x0000
        /*0082*/ 	.short	0x0000
        /*0084*/ 	.byte	0x00, 0xf5, 0x21, 0x00


	//----- nvinfo : EIATTR_SPARSE_MMA_MASK
	.align		4
.L_65:
        /*0088*/ 	.byte	0x03, 0x50
        /*008a*/ 	.short	0x0000


	//----- nvinfo : EIATTR_MAXREG_COUNT
	.align		4
        /*008c*/ 	.byte	0x03, 0x1b
        /*008e*/ 	.short	0x00ff


	//----- nvinfo : EIATTR_MERCURY_ISA_VERSION
	.align		4
        /*0090*/ 	.byte	0x03, 0x5f
        /*0092*/ 	.short	0x0101


	//----- nvinfo : EIATTR_VRC_CTA_INIT_COUNT
	.align		4
        /*0094*/ 	.byte	0x02, 0x4a
	.zero		1
	.zero		1


	//----- nvinfo : EIATTR_EXIT_INSTR_OFFSETS
	.align		4
        /*0098*/ 	.byte	0x04, 0x1c
        /*009a*/ 	.short	(.L_67 - .L_66)


	//   ....[0]....
.L_66:
        /*009c*/ 	.word	0x00000010


	//----- nvinfo : EIATTR_CBANK_PARAM_SIZE
	.align		4
.L_67:
        /*00a0*/ 	.byte	0x03, 0x19
        /*00a2*/ 	.short	0x0030


	//----- nvinfo : EIATTR_PARAM_CBANK
	.align		4
        /*00a4*/ 	.byte	0x04, 0x0a
        /*00a6*/ 	.short	(.L_69 - .L_68)
	.align		4
.L_68:
        /*00a8*/ 	.word	index@(.nv.constant0._Z11CudaComputeP8SubBlockPfS1_iiiiS1_)
        /*00ac*/ 	.short	0x0380
        /*00ae*/ 	.short	0x0030


	//----- nvinfo : EIATTR_SW_WAR
	.align		4
.L_69:
        /*00b0*/ 	.byte	0x04, 0x36
        /*00b2*/ 	.short	(.L_71 - .L_70)
.L_70:
        /*00b4*/ 	.word	0x00000008
.L_71:


//--------------------- .nv.callgraph             --------------------------
	.section	.nv.callgraph,"",@"SHT_CUDA_CALLGRAPH"
	.align	4
	.sectionentsize	8
	.align		4
        /*0000*/ 	.word	0x00000000
	.align		4
        /*0004*/ 	.word	0xffffffff
	.align		4
        /*0008*/ 	.word	0x00000000
	.align		4
        /*000c*/ 	.word	0xfffffffe
	.align		4
        /*0010*/ 	.word	0x00000000
	.align		4
        /*0014*/ 	.word	0xfffffffd
	.align		4
        /*0018*/ 	.word	0x00000000
	.align		4
        /*001c*/ 	.word	0xfffffffc


//--------------------- .text._Z9cudaDummyv       --------------------------
	.section	.text._Z9cudaDummyv,"ax",@progbits
	.align	128
        .global         _Z9cudaDummyv
        .type           _Z9cudaDummyv,@function
        .size           _Z9cudaDummyv,(.L_x_9 - _Z9cudaDummyv)
        .other          _Z9cudaDummyv,@"STO_CUDA_ENTRY STV_DEFAULT"
_Z9cudaDummyv:
.text._Z9cudaDummyv:
[----:B------:R-:W-:Y:S01]  /*0000*/  LDC R1, c[0x0][0x37c] ;  /* 0x0000df00ff017b82 */ /* 0x000fe20000000800 */
[----:B------:R-:W-:Y:S05]  /*0010*/  EXIT ;  /* 0x000000000000794d */ /* 0x000fea0003800000 */
.L_x_0:
[----:B------:R-:W-:-:S00]  /*0020*/  BRA `(.L_x_0) ;  /* 0xfffffffc00fc7947 */ /* 0x000fc0000383ffff */
[----:B------:R-:W-:-:S00]  /*0030*/  NOP ;  /* 0x0000000000007918 */ /* 0x000fc00000000000 */
        /* <DEDUP_REMOVED lines=12> */
.L_x_9:


//--------------------- .text._Z16CudaMergeResultsP8SubBlockPfS1_iiiiS1_ --------------------------
	.section	.text._Z16CudaMergeResultsP8SubBlockPfS1_iiiiS1_,"ax",@progbits
	.align	128
        .global         _Z16CudaMergeResultsP8SubBlockPfS1_iiiiS1_
        .type           _Z16CudaMergeResultsP8SubBlockPfS1_iiiiS1_,@function
        .size           _Z16CudaMergeResultsP8SubBlockPfS1_iiiiS1_,(.L_x_10 - _Z16CudaMergeResultsP8SubBlockPfS1_iiiiS1_)
        .other          _Z16CudaMergeResultsP8SubBlockPfS1_iiiiS1_,@"STO_CUDA_ENTRY STV_DEFAULT"
_Z16CudaMergeResultsP8SubBlockPfS1_iiiiS1_:
.text._Z16CudaMergeResultsP8SubBlockPfS1_iiiiS1_:
[----:B------:R-:W-:Y:S01]  /*0000*/  LDC R1, c[0x0][0x37c] ;  /* 0x0000df00ff017b82 */ /* 0x000fe20000000800 */
[----:B------:R-:W0:Y:S07]  /*0010*/  S2R R0, SR_TID.X ;  /* 0x0000000000007919 */ /* 0x000e2e0000002100 */
[----:B------:R-:W0:Y:S08]  /*0020*/  S2UR UR4, SR_CTAID.X ;  /* 0x00000000000479c3 */ /* 0x000e300000002500 */
[----:B------:R-:W1:Y:S01]  /*0030*/  LDC.64 R2, c[0x0][0x398] ;  /* 0x0000e600ff027b82 */ /* 0x000e620000000a00 */
[----:B0-----:R-:W-:-:S02]  /*0040*/  LOP3.LUT P0, RZ, R0, UR4, RZ, 0xfc, !PT ;  /* 0x0000000400ff7c12 */ /* 0x001fc4000f80fcff */
[----:B-1----:R-:W-:-:S04]  /*0050*/  VIMNMX R0, PT, PT, R2, R3, PT ;  /* 0x0000000302007248 */ /* 0x002fc80003fe0100 */
[----:B------:R-:W-:-:S13]  /*0060*/  ISETP.LT.OR P0, PT, R0, 0x1, P0 ;  /* 0x000000010000780c */ /* 0x000fda0000701670 */
[----:B------:R-:W-:Y:S05]  /*0070*/  @P0 EXIT ;  /* 0x000000000000094d */ /* 0x000fea0003800000 */
[----:B------:R-:W0:Y:S01]  /*0080*/  LDCU.64 UR4, c[0x0][0x3a8] ;  /* 0x00007500ff0477ac */ /* 0x000e220008000a00 */
[C---:B------:R-:W-:Y:S01]  /*0090*/  LOP3.LUT R22, R3.reuse, 0x7, RZ, 0xc0, !PT ;  /* 0x0000000703167812 */ /* 0x040fe200078ec0ff */
[----:B------:R-:W-:Y:S01]  /*00a0*/  HFMA2 R5, -RZ, RZ, 0, 0 ;  /* 0x00000000ff057431 */ /* 0x000fe200000001ff */
[----:B------:R-:W-:Y:S01]  /*00b0*/  LOP3.LUT R4, R3, 0x3, RZ, 0xc0, !PT ;  /* 0x0000000303047812 */ /* 0x000fe200078ec0ff */
[----:B------:R-:W1:Y:S01]  /*00c0*/  LDCU.64 UR6, c[0x0][0x358] ;  /* 0x00006b00ff0677ac */ /* 0x000e620008000a00 */
[----:B------:R-:W-:-:S04]  /*00d0*/  IADD3 R0, PT, PT, R22, -0x1, RZ ;  /* 0xffffffff16007810 */ /* 0x000fc80007ffe0ff */
[----:B------:R-:W-:Y:S02]  /*00e0*/  ISETP.GE.U32.AND P0, PT, R0, 0x3, PT ;  /* 0x000000030000780c */ /* 0x000fe40003f06070 */
[----:B------:R-:W-:-:S04]  /*00f0*/  LOP3.LUT R0, R3, 0x7ffffff8, RZ, 0xc0, !PT ;  /* 0x7ffffff803007812 */ /* 0x000fc800078ec0ff */
[----:B------:R-:W-:Y:S01]  /*0100*/  IADD3 R6, PT, PT, -R0, RZ, RZ ;  /* 0x000000ff00067210 */ /* 0x000fe20007ffe1ff */
[----:B0-----:R-:W-:-:S04]  /*0110*/  UIADD3 UR4, UP0, UPT, UR4, 0x10, URZ ;  /* 0x0000001004047890 */ /* 0x001fc8000ff1e0ff */
[----:B-1----:R-:W-:-:S12]  /*0120*/  UIADD3.X UR5, UPT, UPT, URZ, UR5, URZ, UP0, !UPT ;  /* 0x00000005ff057290 */ /* 0x002fd800087fe4ff */
.L_x_6:
[----:B0----5:R-:W0:Y:S01]  /*0130*/  LDC.64 R2, c[0x0][0x380] ;  /* 0x0000e000ff027b82 */ /* 0x021e220000000a00 */
[----:B-1----:R-:W1:Y:S01]  /*0140*/  LDCU.64 UR8, c[0x0][0x398] ;  /* 0x00007300ff0877ac */ /* 0x002e620008000a00 */
[----:B0-----:R-:W-:-:S06]  /*0150*/  IMAD.WIDE.U32 R2, R5, 0x30, R2 ;  /* 0x0000003005027825 */ /* 0x001fcc00078e0002 */
[----:B------:R-:W5:Y:S01]  /*0160*/  LDG.E.64 R2, desc[UR6][R2.64+0x8] ;  /* 0x0000080602027981 */ /* 0x000f62000c1e1b00 */
[----:B-1----:R-:W-:Y:S02]  /*0170*/  UISETP.GE.U32.AND UP0, UPT, UR9, 0x8, UPT ;  /* 0x000000080900788c */ /* 0x002fe4000bf06070 */
[C---:B--2---:R-:W-:Y:S01]  /*0180*/  IMAD R7, R5.reuse, UR9, RZ ;  /* 0x0000000905077c24 */ /* 0x044fe2000f8e02ff */
[----:B------:R-:W-:Y:S02]  /*0190*/  IADD3 R5, PT, PT, R5, 0x1, RZ ;  /* 0x0000000105057810 */ /* 0x000fe40007ffe0ff */
[----:B------:R-:W-:Y:S02]  /*01a0*/  MOV R12, RZ ;  /* 0x000000ff000c7202 */ /* 0x000fe40000000f00 */
[----:B------:R-:W-:Y:S02]  /*01b0*/  ISETP.NE.AND P1, PT, R5, UR8, PT ;  /* 0x0000000805007c0c */ /* 0x000fe4000bf25270 */
[----:B------:R-:W-:Y:S11]  /*01c0*/  BRA.U !UP0, `(.L_x_1) ;  /* 0x0000000108fc7547 */ /* 0x000ff6000b800000 */
[----:B------:R-:W-:Y:S02]  /*01d0*/  MOV R8, UR4 ;  /* 0x0000000400087c02 */ /* 0x000fe40008000f00 */
[----:B------:R-:W-:Y:S02]  /*01e0*/  MOV R9, UR5 ;  /* 0x0000000500097c02 */ /* 0x000fe40008000f00 */
[----:B-----5:R-:W-:Y:S02]  /*01f0*/  IADD3 R10, P2, PT, R2, 0x10, RZ ;  /* 0x00000010020a7810 */ /* 0x020fe40007f5e0ff */
[----:B------:R-:W-:Y:S01]  /*0200*/  MOV R14, R6 ;  /* 0x00000006000e7202 */ /* 0x000fe20000000f00 */
[----:B------:R-:W-:Y:S01]  /*0210*/  IMAD.WIDE.U32 R8, R7, 0x4, R8 ;  /* 0x0000000407087825 */ /* 0x000fe200078e0008 */
[----:B------:R-:W-:-:S09]  /*0220*/  IADD3.X R11, PT, PT, RZ, R3, RZ, P2, !PT ;  /* 0x00000003ff0b7210 */ /* 0x000fd200017fe4ff */
.L_x_2:
[----:B--2---:R-:W2:Y:S01]  /*0230*/  LDG.E R17, desc[UR6][R10.64+-0x10] ;  /* 0xfffff0060a117981 */ /* 0x004ea2000c1e1900 */
[----:B------:R-:W2:Y:S03]  /*0240*/  LDC.64 R12, c[0x0][0x390] ;  /* 0x0000e400ff0c7b82 */ /* 0x000ea60000000a00 */
[----:B------:R-:W3:Y:S01]  /*0250*/  LDG.E R15, desc[UR6][R8.64+-0x10] ;  /* 0xfffff006080f7981 */ /* 0x000ee2000c1e1900 */
[----:B--2---:R-:W-:-:S05]  /*0260*/  IMAD.WIDE R16, R17, 0x4, R12 ;  /* 0x0000000411107825 */ /* 0x004fca00078e020c */
[----:B------:R-:W3:Y:S02]  /*0270*/  LDG.E R18, desc[UR6][R16.64+-0x4] ;  /* 0xfffffc0610127981 */ /* 0x000ee4000c1e1900 */
[----:B---3--:R-:W-:-:S05]  /*0280*/  FADD R15, R15, R18 ;  /* 0x000000120f0f7221 */ /* 0x008fca0000000000 */
[----:B------:R0:W-:Y:S04]  /*0290*/  STG.E desc[UR6][R16.64+-0x4], R15 ;  /* 0xfffffc0f10007986 */ /* 0x0001e8000c101906 */
[----:B------:R-:W2:Y:S04]  /*02a0*/  LDG.E R19, desc[UR6][R10.64+-0xc] ;  /* 0xfffff4060a137981 */ /* 0x000ea8000c1e1900 */
        /* <DEDUP_REMOVED lines=11> */
[----:B0-----:R-:W3:Y:S04]  /*0360*/  LDG.E R17, desc[UR6][R10.64+-0x4] ;  /* 0xfffffc060a117981 */ /* 0x001ee8000c1e1900 */
[----:B------:R-:W4:Y:S01]  /*0370*/  LDG.E R15, desc[UR6][R8.64+-0x4] ;  /* 0xfffffc06080f7981 */ /* 0x000f22000c1e1900 */
[----:B---3--:R-:W-:-:S05]  /*0380*/  IMAD.WIDE R16, R17, 0x4, R12 ;  /* 0x0000000411107825 */ /* 0x008fca00078e020c */
[----:B------:R-:W4:Y:S02]  /*0390*/  LDG.E R24, desc[UR6][R16.64+-0x4] ;  /* 0xfffffc0610187981 */ /* 0x000f24000c1e1900 */
[----:B----4-:R-:W-:-:S05]  /*03a0*/  FADD R15, R15, R24 ;  /* 0x000000180f0f7221 */ /* 0x010fca0000000000 */
[----:B------:R0:W-:Y:S04]  /*03b0*/  STG.E desc[UR6][R16.64+-0x4], R15 ;  /* 0xfffffc0f10007986 */ /* 0x0001e8000c101906 */
[----:B-1----:R-:W3:Y:S04]  /*03c0*/  LDG.E R19, desc[UR6][R10.64] ;  /* 0x000000060a137981 */ /* 0x002ee8000c1e1900 */
[----:B------:R-:W4:Y:S01]  /*03d0*/  LDG.E R23, desc[UR6][R8.64] ;  /* 0x0000000608177981 */ /* 0x000f22000c1e1900 */
[----:B---3--:R-:W-:-:S05]  /*03e0*/  IMAD.WIDE R18, R19, 0x4, R12 ;  /* 0x0000000413127825 */ /* 0x008fca00078e020c */
[----:B------:R-:W4:Y:S02]  /*03f0*/  LDG.E R24, desc[UR6][R18.64+-0x4] ;  /* 0xfffffc0612187981 */ /* 0x000f24000c1e1900 */
[----:B----4-:R-:W-:-:S05]  /*0400*/  FADD R23, R23, R24 ;  /* 0x0000001817177221 */ /* 0x010fca0000000000 */
[----:B------:R1:W-:Y:S04]  /*0410*/  STG.E desc[UR6][R18.64+-0x4], R23 ;  /* 0xfffffc1712007986 */ /* 0x0003e8000c101906 */
[----:B--2---:R-:W2:Y:S04]  /*0420*/  LDG.E R21, desc[UR6][R10.64+0x4] ;  /* 0x000004060a157981 */ /* 0x004ea8000c1e1900 */
        /* <DEDUP_REMOVED lines=12> */
[----:B------:R0:W4:Y:S01]  /*04f0*/  LDG.E R18, desc[UR6][R8.64+0xc] ;  /* 0x00000c0608127981 */ /* 0x000122000c1e1900 */
[----:B------:R-:W-:Y:S01]  /*0500*/  IADD3 R14, PT, PT, R14, 0x8, RZ ;  /* 0x000000080e0e7810 */ /* 0x000fe20007ffe0ff */
[----:B---3--:R-:W-:-:S05]  /*0510*/  IMAD.WIDE R12, R19, 0x4, R12 ;  /* 0x00000004130c7825 */ /* 0x008fca00078e020c */
[----:B------:R-:W4:Y:S01]  /*0520*/  LDG.E R19, desc[UR6][R12.64+-0x4] ;  /* 0xfffffc060c137981 */ /* 0x000f22000c1e1900 */
[----:B------:R-:W-:Y:S02]  /*0530*/  ISETP.NE.AND P2, PT, R14, RZ, PT ;  /* 0x000000ff0e00720c */ /* 0x000fe40003f45270 */
[----:B0-----:R-:W-:Y:S02]  /*0540*/  IADD3 R8, P3, PT, R8, 0x20, RZ ;  /* 0x0000002008087810 */ /* 0x001fe40007f7e0ff */
[----:B------:R-:W-:Y:S02]  /*0550*/  IADD3 R10, P4, PT, R10, 0x20, RZ ;  /* 0x000000200a0a7810 */ /* 0x000fe40007f9e0ff */
[----:B------:R-:W-:Y:S02]  /*0560*/  IADD3.X R9, PT, PT, RZ, R9, RZ, P3, !PT ;  /* 0x00000009ff097210 */ /* 0x000fe40001ffe4ff */
[----:B------:R-:W-:Y:S01]  /*0570*/  IADD3.X R11, PT, PT, RZ, R11, RZ, P4, !PT ;  /* 0x0000000bff0b7210 */ /* 0x000fe200027fe4ff */
[----:B----4-:R-:W-:-:S05]  /*0580*/  FADD R19, R18, R19 ;  /* 0x0000001312137221 */ /* 0x010fca0000000000 */
[----:B------:R2:W-:Y:S01]  /*0590*/  STG.E desc[UR6][R12.64+-0x4], R19 ;  /* 0xfffffc130c007986 */ /* 0x0005e2000c101906 */
[----:B------:R-:W-:Y:S05]  /*05a0*/  @P2 BRA `(.L_x_2) ;  /* 0xfffffffc00202947 */ /* 0x000fea000383ffff */
[----:B--2---:R-:W-:-:S07]  /*05b0*/  MOV R12, R0 ;  /* 0x00000000000c7202 */ /* 0x004fce0000000f00 */
.L_x_1:
[----:B------:R-:W-:-:S13]  /*05c0*/  ISETP.NE.AND P2, PT, R22, RZ, PT ;  /* 0x000000ff1600720c */ /* 0x000fda0003f45270 */
[----:B------:R-:W-:Y:S05]  /*05d0*/  @!P2 BRA `(.L_x_3) ;  /* 0x000000040030a947 */ /* 0x000fea0003800000 */
[----:B------:R-:W-:Y:S01]  /*05e0*/  ISETP.NE.AND P2, PT, R4, RZ, PT ;  /* 0x000000ff0400720c */ /* 0x000fe20003f45270 */
[----:B------:R-:W-:-:S12]  /*05f0*/  @!P0 BRA `(.L_x_4) ;  /* 0x00000000008c8947 */ /* 0x000fd80003800000 */
[----:B-----5:R-:W-:Y:S01]  /*0600*/  IMAD.WIDE.U32 R10, R12, 0x4, R2 ;  /* 0x000000040c0a7825 */ /* 0x020fe200078e0002 */
[----:B------:R-:W0:Y:S04]  /*0610*/  LDC.64 R20, c[0x0][0x3a8] ;  /* 0x0000ea00ff147b82 */ /* 0x000e280000000a00 */
[----:B------:R-:W2:Y:S01]  /*0620*/  LDG.E R17, desc[UR6][R10.64] ;  /* 0x000000060a117981 */ /* 0x000ea2000c1e1900 */
[----:B------:R-:W-:-:S03]  /*0630*/  IADD3 R13, PT, PT, R7, R12, RZ ;  /* 0x0000000c070d7210 */ /* 0x000fc60007ffe0ff */
[----:B------:R-:W2:Y:S08]  /*0640*/  LDC.64 R8, c[0x0][0x390] ;  /* 0x0000e400ff087b82 */ /* 0x000eb00000000a00 */
[----:B------:R-:W1:Y:S01]  /*0650*/  LDC.64 R14, c[0x0][0x3a8] ;  /* 0x0000ea00ff0e7b82 */ /* 0x000e620000000a00 */
[----:B0-----:R-:W-:-:S06]  /*0660*/  IMAD.WIDE.U32 R20, R13, 0x4, R20 ;  /* 0x000000040d147825 */ /* 0x001fcc00078e0014 */
[----:B------:R-:W3:Y:S01]  /*0670*/  LDG.E R20, desc[UR6][R20.64] ;  /* 0x0000000614147981 */ /* 0x000ee2000c1e1900 */
[----:B--2---:R-:W-:-:S05]  /*0680*/  IMAD.WIDE R16, R17, 0x4, R8 ;  /* 0x0000000411107825 */ /* 0x004fca00078e0208 */
[----:B------:R-:W3:Y:S01]  /*0690*/  LDG.E R13, desc[UR6][R16.64+-0x4] ;  /* 0xfffffc06100d7981 */ /* 0x000ee2000c1e1900 */
[----:B------:R-:W-:Y:S01]  /*06a0*/  IADD3 R18, P3, PT, R7, R12, RZ ;  /* 0x0000000c07127210 */ /* 0x000fe20007f7e0ff */
[----:B---3--:R-:W-:-:S05]  /*06b0*/  FADD R13, R20, R13 ;  /* 0x0000000d140d7221 */ /* 0x008fca0000000000 */
[----:B------:R0:W-:Y:S04]  /*06c0*/  STG.E desc[UR6][R16.64+-0x4], R13 ;  /* 0xfffffc0d10007986 */ /* 0x0001e8000c101906 */
[----:B------:R-:W2:Y:S01]  /*06d0*/  LDG.E R19, desc[UR6][R10.64+0x4] ;  /* 0x000004060a137981 */ /* 0x000ea2000c1e1900 */
[----:B------:R-:W-:Y:S02]  /*06e0*/  IADD3.X R23, PT, PT, RZ, RZ, RZ, P3, !PT ;  /* 0x000000ffff177210 */ /* 0x000fe40001ffe4ff */
[----:B-1----:R-:W-:-:S04]  /*06f0*/  LEA R14, P3, R18, R14, 0x2 ;  /* 0x0000000e120e7211 */ /* 0x002fc800078610ff */
[----:B------:R-:W-:-:S05]  /*0700*/  LEA.HI.X R15, R18, R15, R23, 0x2, P3 ;  /* 0x0000000f120f7211 */ /* 0x000fca00018f1417 */
[----:B------:R-:W3:Y:S01]  /*0710*/  LDG.E R20, desc[UR6][R14.64+0x4] ;  /* 0x000004060e147981 */ /* 0x000ee2000c1e1900 */
[----:B--2---:R-:W-:-:S05]  /*0720*/  IMAD.WIDE R18, R19, 0x4, R8 ;  /* 0x0000000413127825 */ /* 0x004fca00078e0208 */
[----:B------:R-:W3:Y:S02]  /*0730*/  LDG.E R21, desc[UR6][R18.64+-0x4] ;  /* 0xfffffc0612157981 */ /* 0x000ee4000c1e1900 */
[----:B---3--:R-:W-:-:S05]  /*0740*/  FADD R21, R20, R21 ;  /* 0x0000001514157221 */ /* 0x008fca0000000000 */
[----:B------:R1:W-:Y:S04]  /*0750*/  STG.E desc[UR6][R18.64+-0x4], R21 ;  /* 0xfffffc1512007986 */ /* 0x0003e8000c101906 */
[----:B0-----:R-:W2:Y:S04]  /*0760*/  LDG.E R17, desc[UR6][R10.64+0x8] ;  /* 0x000008060a117981 */ /* 0x001ea8000c1e1900 */
        /* <DEDUP_REMOVED lines=8> */
[----:B------:R-:W3:Y:S01]  /*07f0*/  LDG.E R23, desc[UR6][R8.64+-0x4] ;  /* 0xfffffc0608177981 */ /* 0x000ee2000c1e1900 */
[----:B------:R-:W-:Y:S01]  /*0800*/  IADD3 R12, PT, PT, R12, 0x4, RZ ;  /* 0x000000040c0c7810 */ /* 0x000fe20007ffe0ff */
[----:B---3--:R-:W-:-:S05]  /*0810*/  FADD R23, R20, R23 ;  /* 0x0000001714177221 */ /* 0x008fca0000000000 */
[----:B------:R1:W-:Y:S02]  /*0820*/  STG.E desc[UR6][R8.64+-0x4], R23 ;  /* 0xfffffc1708007986 */ /* 0x0003e4000c101906 */
.L_x_4:
[----:B------:R-:W-:Y:S05]  /*0830*/  @!P2 BRA `(.L_x_3) ;  /* 0x000000000098a947 */ /* 0x000fea0003800000 */
[----:B------:R-:W-:Y:S01]  /*0840*/  ISETP.NE.AND P2, PT, R4, 0x1, PT ;  /* 0x000000010400780c */ /* 0x000fe20003f45270 */
[----:B------:R-:W-:-:S12]  /*0850*/  ULOP3.LUT UP0, URZ, UR9, 0x1, URZ, 0xc0, !UPT ;  /* 0x0000000109ff7892 */ /* 0x000fd8000f80c0ff */
[----:B------:R-:W-:Y:S05]  /*0860*/  @!P2 BRA `(.L_x_5) ;  /* 0x00000000005ca947 */ /* 0x000fea0003800000 */
[----:B-----5:R-:W-:Y:S01]  /*0870*/  IMAD.WIDE.U32 R10, R12, 0x4, R2 ;  /* 0x000000040c0a7825 */ /* 0x020fe200078e0002 */
[----:B------:R-:W0:Y:S04]  /*0880*/  LDC.64 R14, c[0x0][0x3a8] ;  /* 0x0000ea00ff0e7b82 */ /* 0x000e280000000a00 */
[----:B-1----:R-:W2:Y:S01]  /*0890*/  LDG.E R13, desc[UR6][R10.64] ;  /* 0x000000060a0d7981 */ /* 0x002ea2000c1e1900 */
        /* <DEDUP_REMOVED lines=16> */
[----:B------:R-:W3:Y:S01]  /*09a0*/  LDG.E R19, desc[UR6][R8.64+-0x4] ;  /* 0xfffffc0608137981 */ /* 0x000ee2000c1e1900 */
[----:B------:R-:W-:Y:S01]  /*09b0*/  IADD3 R12, PT, PT, R12, 0x2, RZ ;  /* 0x000000020c0c7810 */ /* 0x000fe20007ffe0ff */
[----:B---3--:R-:W-:-:S05]  /*09c0*/  FADD R19, R16, R19 ;  /* 0x0000001310137221 */ /* 0x008fca0000000000 */
[----:B------:R0:W-:Y:S02]  /*09d0*/  STG.E desc[UR6][R8.64+-0x4], R19 ;  /* 0xfffffc1308007986 */ /* 0x0001e4000c101906 */
.L_x_5:
[----:B------:R-:W-:Y:S05]  /*09e0*/  BRA.U !UP0, `(.L_x_3) ;  /* 0x00000001082c7547 */ /* 0x000fea000b800000 */
[----:B01---5:R-:W-:Y:S01]  /*09f0*/  IMAD.WIDE.U32 R8, R12, 0x4, R2 ;  /* 0x000000040c087825 */ /* 0x023fe200078e0002 */
[----:B------:R-:W0:Y:S05]  /*0a00*/  LDC.64 R10, c[0x0][0x390] ;  /* 0x0000e400ff0a7b82 */ /* 0x000e2a0000000a00 */
[----:B------:R-:W0:Y:S01]  /*0a10*/  LDG.E R9, desc[UR6][R8.64] ;  /* 0x0000000608097981 */ /* 0x000e22000c1e1900 */
[----:B------:R-:W-:Y:S02]  /*0a20*/  IADD3 R7, PT, PT, R7, R12, RZ ;  /* 0x0000000c07077210 */ /* 0x000fe40007ffe0ff */
[----:B------:R-:W1:Y:S03]  /*0a30*/  LDC.64 R2, c[0x0][0x3a8] ;  /* 0x0000ea00ff027b82 */ /* 0x000e660000000a00 */
[----:B-1----:R-:W-:-:S06]  /*0a40*/  IMAD.WIDE.U32 R2, R7, 0x4, R2 ;  /* 0x0000000407027825 */ /* 0x002fcc00078e0002 */
[----:B------:R-:W2:Y:S01]  /*0a50*/  LDG.E R2, desc[UR6][R2.64] ;  /* 0x0000000602027981 */ /* 0x000ea2000c1e1900 */
[----:B0-----:R-:W-:-:S05]  /*0a60*/  IMAD.WIDE R10, R9, 0x4, R10 ;  /* 0x00000004090a7825 */ /* 0x001fca00078e020a */
[----:B------:R-:W2:Y:S02]  /*0a70*/  LDG.E R7, desc[UR6][R10.64+-0x4] ;  /* 0xfffffc060a077981 */ /* 0x000ea4000c1e1900 */
[----:B--2---:R-:W-:-:S05]  /*0a80*/  FADD R7, R2, R7 ;  /* 0x0000000702077221 */ /* 0x004fca0000000000 */
[----:B------:R2:W-:Y:S02]  /*0a90*/  STG.E desc[UR6][R10.64+-0x4], R7 ;  /* 0xfffffc070a007986 */ /* 0x0005e4000c101906 */
.L_x_3:
[----:B------:R-:W-:Y:S05]  /*0aa0*/  @P1 BRA `(.L_x_6) ;  /* 0xfffffff400a01947 */ /* 0x000fea000383ffff */
[----:B------:R-:W-:Y:S05]  /*0ab0*/  EXIT ;  /* 0x000000000000794d */ /* 0x000fea0003800000 */
.L_x_7:
        /* <DEDUP_REMOVED lines=12> */
.L_x_10:


//--------------------- .text._Z11CudaComputeP8SubBlockPfS1_iiiiS1_ --------------------------
	.section	.text._Z11CudaComputeP8SubBlockPfS1_iiiiS1_,"ax",@progbits
	.align	128
        .global         _Z11CudaComputeP8SubBlockPfS1_iiiiS1_
        .type           _Z11CudaComputeP8SubBlockPfS1_iiiiS1_,@function
        .size           _Z11CudaComputeP8SubBlockPfS1_iiiiS1_,(.L_x_11 - _Z11CudaComputeP8SubBlockPfS1_iiiiS1_)
        .other          _Z11CudaComputeP8SubBlockPfS1_iiiiS1_,@"STO_CUDA_ENTRY STV_DEFAULT"
_Z11CudaComputeP8SubBlockPfS1_iiiiS1_:
.text._Z11CudaComputeP8SubBlockPfS1_iiiiS1_:
[----:B------:R-:W-:Y:S01]  /*0000*/  LDC R1, c[0x0][0x37c] ;  /* 0x0000df00ff017b82 */ /* 0x000fe20000000800 */
[----:B------:R-:W-:Y:S05]  /*0010*/  EXIT ;  /* 0x000000000000794d */ /* 0x000fea0003800000 */
.L_x_8:
        /* <DEDUP_REMOVED lines=14> */
.L_x_11:


//--------------------- .nv.shared.reserved.0     --------------------------
	.section	.nv.shared.reserved.0,"aw",@nobits
	.weak		__nv_reservedSMEM_offset_0_alias
	.size		__nv_reservedSMEM_offset_0_alias, 0, 64
	.other		__nv_reservedSMEM_offset_0_alias,@"STO_CUDA_RESERVED_SHARED STV_DEFAULT"
__nv_reservedSMEM_offset_0_alias:
	.zero		0
	.zero		64


//--------------------- .nv.constant0._Z9cudaDummyv --------------------------
	.section	.nv.constant0._Z9cudaDummyv,"a",@progbits
	.sectionflags	@""
	.align	4
.nv.constant0._Z9cudaDummyv:
	.zero		896


//--------------------- .nv.constant0._Z16CudaMergeResultsP8SubBlockPfS1_iiiiS1_ --------------------------
	.section	.nv.constant0._Z16CudaMergeResultsP8SubBlockPfS1_iiiiS1_,"a",@progbits
	.sectionflags	@""
	.align	4
.nv.constant0._Z16CudaMergeResultsP8SubBlockPfS1_iiiiS1_:
	.zero		944


//--------------------- .nv.constant0._Z11CudaComputeP8SubBlockPfS1_iiiiS1_ --------------------------
	.section	.nv.constant0._Z11CudaComputeP8SubBlockPfS1_iiiiS1_,"a",@progbits
	.sectionflags	@""
	.align	4
.nv.constant0._Z11CudaComputeP8SubBlockPfS1_iiiiS1_:
	.zero		944


//--------------------- SYMBOLS --------------------------

	.type		.nv.reservedSmem.offset0,@object
	.size		.nv.reservedSmem.offset0,0x4
